//
// Generated by NVIDIA NVVM Compiler
//
// Compiler Build ID: CL-36424714
// Cuda compilation tools, release 13.0, V13.0.88
// Based on NVVM 20.0.0
//

.version 9.0
.target sm_100
.address_size 64

	// .globl	imma_int8_kernel

.visible .entry imma_int8_kernel(
	.param .u64 .ptr .align 1 imma_int8_kernel_param_0,
	.param .u64 .ptr .align 1 imma_int8_kernel_param_1,
	.param .u64 .ptr .align 1 imma_int8_kernel_param_2,
	.param .u32 imma_int8_kernel_param_3,
	.param .u32 imma_int8_kernel_param_4,
	.param .u32 imma_int8_kernel_param_5,
	.param .u32 imma_int8_kernel_param_6,
	.param .u32 imma_int8_kernel_param_7,
	.param .u32 imma_int8_kernel_param_8,
	.param .u32 imma_int8_kernel_param_9
)
{
	.reg .pred 	%p<23>;
	.reg .b32 	%r<214>;
	.reg .b64 	%rd<55>;

	ld.param.u64 	%rd12, [imma_int8_kernel_param_0];
	ld.param.u64 	%rd14, [imma_int8_kernel_param_1];
	ld.param.u32 	%r85, [imma_int8_kernel_param_3];
	ld.param.u32 	%r92, [imma_int8_kernel_param_4];
	ld.param.u32 	%r87, [imma_int8_kernel_param_5];
	ld.param.u32 	%r89, [imma_int8_kernel_param_7];
	cvta.to.global.u64 	%rd1, %rd14;
	cvta.to.global.u64 	%rd2, %rd12;
	mov.u32 	%r93, %tid.y;
	mov.u32 	%r94, %ntid.x;
	mov.u32 	%r1, %tid.x;
	mad.lo.s32 	%r95, %r93, %r94, %r1;
	shr.u32 	%r96, %r95, 5;
	and.b32  	%r2, %r1, 31;
	mov.u32 	%r97, %ctaid.y;
	mov.u32 	%r98, %ntid.y;
	mul.lo.s32 	%r99, %r98, %r94;
	shr.u32 	%r100, %r99, 5;
	mad.lo.s32 	%r101, %r100, %r97, %r96;
	mov.u32 	%r102, %ctaid.x;
	shl.b32 	%r3, %r101, 4;
	shl.b32 	%r4, %r102, 4;
	setp.ge.s32 	%p1, %r3, %r85;
	setp.ge.s32 	%p2, %r4, %r92;
	or.pred  	%p3, %p1, %p2;
	@%p3 bra 	$L__BB0_32;
	setp.lt.s32 	%p4, %r87, 1;
	mov.b32 	%r213, 0;
	@%p4 bra 	$L__BB0_28;
	ld.param.u32 	%r175, [imma_int8_kernel_param_6];
	shr.u32 	%r107, %r2, 1;
	add.s32 	%r5, %r3, %r107;
	shl.b32 	%r108, %r1, 3;
	and.b32  	%r109, %r108, 8;
	add.s32 	%r110, %r109, %r4;
	mul.lo.s32 	%r111, %r175, %r5;
	cvt.s64.s32 	%rd3, %r111;
	cvt.u64.u32 	%rd4, %r110;
	add.s32 	%r6, %r110, 8;
	add.s32 	%r112, %r87, -1;
	shr.u32 	%r113, %r112, 5;
	add.s32 	%r7, %r113, 1;
	and.b32  	%r8, %r7, 3;
	setp.lt.u32 	%p5, %r87, 97;
	mov.b32 	%r204, 0;
	mov.u32 	%r213, %r204;
	@%p5 bra 	$L__BB0_21;
	mul.lo.s32 	%r184, %r89, 96;
	shl.b32 	%r183, %r89, 6;
	shl.b32 	%r182, %r89, 5;
	and.b32  	%r115, %r7, 268435452;
	neg.s32 	%r180, %r115;
	add.s64 	%rd15, %rd3, %rd2;
	add.s64 	%rd53, %rd15, 64;
	mov.b32 	%r181, 0;
	cvt.s64.s32 	%rd34, %r89;
	mov.u32 	%r204, %r181;
	mov.u32 	%r213, %r181;
$L__BB0_4:
	setp.ge.u32 	%p6, %r5, %r85;
	mov.b32 	%r187, 0;
	mov.u32 	%r188, %r187;
	@%p6 bra 	$L__BB0_6;
	ld.global.nc.u32 	%r187, [%rd53+-64];
	ld.global.nc.u32 	%r188, [%rd53+-48];
$L__BB0_6:
	setp.gt.u32 	%p7, %r6, %r92;
	mov.b32 	%r189, 0;
	mov.u32 	%r190, %r189;
	@%p7 bra 	$L__BB0_8;
	cvt.s64.s32 	%rd16, %r181;
	add.s64 	%rd17, %rd16, %rd4;
	add.s64 	%rd18, %rd1, %rd17;
	cvt.s64.s32 	%rd19, %r89;
	ld.global.nc.u32 	%r189, [%rd18];
	add.s64 	%rd20, %rd18, %rd19;
	ld.global.nc.u32 	%r190, [%rd20];
$L__BB0_8:
	// begin inline asm
	dp4a.s32.s32 %r118, %r187, %r189, %r213;
	// end inline asm
	// begin inline asm
	dp4a.s32.s32 %r122, %r188, %r190, %r118;
	// end inline asm
	mov.b32 	%r191, 0;
	mov.u32 	%r192, %r191;
	@%p6 bra 	$L__BB0_10;
	ld.global.nc.u32 	%r191, [%rd53+-32];
	ld.global.nc.u32 	%r192, [%rd53+-16];
$L__BB0_10:
	mov.b32 	%r193, 0;
	mov.u32 	%r194, %r193;
	@%p7 bra 	$L__BB0_12;
	cvt.s64.s32 	%rd21, %r182;
	add.s64 	%rd22, %rd21, %rd4;
	add.s64 	%rd23, %rd1, %rd22;
	cvt.s64.s32 	%rd24, %r89;
	ld.global.nc.u32 	%r193, [%rd23];
	add.s64 	%rd25, %rd23, %rd24;
	ld.global.nc.u32 	%r194, [%rd25];
$L__BB0_12:
	// begin inline asm
	dp4a.s32.s32 %r128, %r191, %r193, %r122;
	// end inline asm
	// begin inline asm
	dp4a.s32.s32 %r132, %r192, %r194, %r128;
	// end inline asm
	mov.b32 	%r195, 0;
	mov.u32 	%r196, %r195;
	@%p6 bra 	$L__BB0_14;
	ld.global.nc.u32 	%r195, [%rd53];
	ld.global.nc.u32 	%r196, [%rd53+16];
$L__BB0_14:
	mov.b32 	%r197, 0;
	mov.u32 	%r198, %r197;
	@%p7 bra 	$L__BB0_16;
	cvt.s64.s32 	%rd26, %r183;
	add.s64 	%rd27, %rd26, %rd4;
	add.s64 	%rd28, %rd1, %rd27;
	ld.global.nc.u32 	%r197, [%rd28];
	add.s64 	%rd30, %rd28, %rd34;
	ld.global.nc.u32 	%r198, [%rd30];
$L__BB0_16:
	// begin inline asm
	dp4a.s32.s32 %r138, %r195, %r197, %r132;
	// end inline asm
	// begin inline asm
	dp4a.s32.s32 %r142, %r196, %r198, %r138;
	// end inline asm
	mov.b32 	%r199, 0;
	mov.u32 	%r200, %r199;
	@%p6 bra 	$L__BB0_18;
	ld.global.nc.u32 	%r199, [%rd53+32];
	ld.global.nc.u32 	%r200, [%rd53+48];
$L__BB0_18:
	mov.b32 	%r201, 0;
	mov.u32 	%r202, %r201;
	@%p7 bra 	$L__BB0_20;
	cvt.s64.s32 	%rd31, %r184;
	add.s64 	%rd32, %rd31, %rd4;
	add.s64 	%rd33, %rd1, %rd32;
	ld.global.nc.u32 	%r201, [%rd33];
	add.s64 	%rd35, %rd33, %rd34;
	ld.global.nc.u32 	%r202, [%rd35];
$L__BB0_20:
	// begin inline asm
	dp4a.s32.s32 %r148, %r199, %r201, %r142;
	// end inline asm
	// begin inline asm
	dp4a.s32.s32 %r213, %r200, %r202, %r148;
	// end inline asm
	add.s32 	%r204, %r204, 128;
	shl.b32 	%r156, %r89, 7;
	add.s32 	%r184, %r184, %r156;
	add.s32 	%r183, %r183, %r156;
	add.s32 	%r182, %r182, %r156;
	add.s32 	%r181, %r181, %r156;
	add.s32 	%r180, %r180, 4;
	add.s64 	%rd53, %rd53, 128;
	setp.ne.s32 	%p14, %r180, 0;
	@%p14 bra 	$L__BB0_4;
$L__BB0_21:
	setp.eq.s32 	%p15, %r8, 0;
	@%p15 bra 	$L__BB0_28;
	ld.param.u32 	%r176, [imma_int8_kernel_param_6];
	ld.param.u64 	%rd51, [imma_int8_kernel_param_0];
	mul.lo.s32 	%r207, %r204, %r89;
	shl.b32 	%r66, %r89, 5;
	cvt.u64.u32 	%rd36, %r204;
	mul.lo.s32 	%r157, %r176, %r5;
	cvt.s64.s32 	%rd37, %r157;
	add.s64 	%rd38, %rd37, %rd36;
	cvta.to.global.u64 	%rd39, %rd51;
	add.s64 	%rd40, %rd38, %rd39;
	add.s64 	%rd54, %rd40, 16;
	neg.s32 	%r206, %r8;
	cvt.s64.s32 	%rd44, %r89;
$L__BB0_23:
	.pragma "nounroll";
	setp.ge.u32 	%p16, %r5, %r85;
	mov.b32 	%r209, 0;
	mov.u32 	%r210, %r209;
	@%p16 bra 	$L__BB0_25;
	ld.global.nc.u32 	%r209, [%rd54+-16];
	ld.global.nc.u32 	%r210, [%rd54];
$L__BB0_25:
	setp.gt.u32 	%p17, %r6, %r92;
	mov.b32 	%r211, 0;
	mov.u32 	%r212, %r211;
	@%p17 bra 	$L__BB0_27;
	cvt.s64.s32 	%rd41, %r207;
	add.s64 	%rd42, %rd41, %rd4;
	add.s64 	%rd43, %rd1, %rd42;
	ld.global.nc.u32 	%r211, [%rd43];
	add.s64 	%rd45, %rd43, %rd44;
	ld.global.nc.u32 	%r212, [%rd45];
$L__BB0_27:
	// begin inline asm
	dp4a.s32.s32 %r160, %r209, %r211, %r213;
	// end inline asm
	// begin inline asm
	dp4a.s32.s32 %r213, %r210, %r212, %r160;
	// end inline asm
	add.s32 	%r207, %r207, %r66;
	add.s64 	%rd54, %rd54, 32;
	add.s32 	%r206, %r206, 1;
	setp.ne.s32 	%p18, %r206, 0;
	@%p18 bra 	$L__BB0_23;
$L__BB0_28:
	and.b32  	%r169, %r1, 31;
	shr.u32 	%r170, %r169, 1;
	add.s32 	%r83, %r3, %r170;
	and.b32  	%r171, %r1, 1;
	add.s32 	%r84, %r4, %r171;
	setp.ge.s32 	%p19, %r83, %r85;
	setp.ge.s32 	%p20, %r84, %r92;
	or.pred  	%p21, %p19, %p20;
	@%p21 bra 	$L__BB0_32;
	ld.param.u32 	%r178, [imma_int8_kernel_param_9];
	ld.param.u32 	%r177, [imma_int8_kernel_param_8];
	ld.param.u64 	%rd52, [imma_int8_kernel_param_2];
	mul.lo.s32 	%r172, %r177, %r83;
	cvt.s64.s32 	%rd46, %r172;
	cvt.u64.u32 	%rd47, %r84;
	add.s64 	%rd48, %rd46, %rd47;
	cvta.to.global.u64 	%rd49, %rd52;
	shl.b64 	%rd50, %rd48, 2;
	add.s64 	%rd11, %rd49, %rd50;
	setp.ne.s32 	%p22, %r178, 0;
	@%p22 bra 	$L__BB0_31;
	st.global.u32 	[%rd11], %r213;
	bra.uni 	$L__BB0_32;
$L__BB0_31:
	ld.param.u32 	%r179, [imma_int8_kernel_param_9];
	ld.global.u32 	%r173, [%rd11];
	mad.lo.s32 	%r174, %r173, %r179, %r213;
	st.global.u32 	[%rd11], %r174;
$L__BB0_32:
	ret;

}


// ===== COMPILED SASS (sm_100) =====

	.target	sm_100

	.elftype	@"ET_EXEC"


//--------------------- .note.nv.tkinfo           --------------------------
	.section	.note.nv.tkinfo,"",@"SHT_NOTE"
	.sectionflags	@"SHF_NOTE_NV_TKINFO"
	.tkinfo
        /*0018*/ 	.word	0x00000002
        /*0030*/ 	.string	""
        /*0030*/ 	.string	"ptxas"
        /*0030*/ 	.string	"Cuda compilation tools, release 13.0, V13.0.88"
        /*0030*/ 	.string	"Build cuda_13.0.r13.0/compiler.36424714_0"
        /*0030*/ 	.string	"-arch sm_100 -m 64 "



//--------------------- .note.nv.cuinfo           --------------------------
	.section	.note.nv.cuinfo,"",@"SHT_NOTE"
	.sectionflags	@"SHF_NOTE_NV_CUINFO"
        /*0018*/ 	.short	0x0002
        /*001a*/ 	.short	0x0064
        /*001c*/ 	.short	0x0082
	.zero		2


//--------------------- .nv.info                  --------------------------
	.section	.nv.info,"",@"SHT_CUDA_INFO"
	.align	4


	//----- nvinfo : EIATTR_REGCOUNT
	.align		4
        /*0000*/ 	.byte	0x04, 0x2f
        /*0002*/ 	.short	(.L_1 - .L_0)
	.align		4
.L_0:
        /*0004*/ 	.word	index@(imma_int8_kernel)
        /*0008*/ 	.word	0x00000020


	//----- nvinfo : EIATTR_FRAME_SIZE
	.align		4
.L_1:
        /*000c*/ 	.byte	0x04, 0x11
        /*000e*/ 	.short	(.L_3 - .L_2)
	.align		4
.L_2:
        /*0010*/ 	.word	index@(imma_int8_kernel)
        /*0014*/ 	.word	0x00000000


	//----- nvinfo : EIATTR_MIN_STACK_SIZE
	.align		4
.L_3:
        /*0018*/ 	.byte	0x04, 0x12
        /*001a*/ 	.short	(.L_5 - .L_4)
	.align		4
.L_4:
        /*001c*/ 	.word	index@(imma_int8_kernel)
        /*0020*/ 	.word	0x00000000
.L_5:


//--------------------- .nv.compat                --------------------------
	.section	.nv.compat,"",@"SHT_CUDA_COMPAT_INFO"
	.align	4
        /*0000*/ 	.byte	0x02, 0x09, 0x00, 0x00, 0x02, 0x02, 0x01, 0x00, 0x02, 0x05, 0x05, 0x00, 0x03, 0x07, 0x01, 0x01
        /*0010*/ 	.byte	0x02, 0x03, 0x00, 0x00, 0x02, 0x06, 0x01, 0x00, 0x04, 0x0b, 0x08, 0x00, 0x09, 0x00, 0x00, 0x00
        /*0020*/ 	.byte	0x00, 0x00, 0x00, 0x00


//--------------------- .nv.info.imma_int8_kernel --------------------------
	.section	.nv.info.imma_int8_kernel,"",@"SHT_CUDA_INFO"
	.sectionflags	@""
	.align	4


	//----- nvinfo : EIATTR_CUDA_API_VERSION
	.align		4
        /*0000*/ 	.byte	0x04, 0x37
        /*0002*/ 	.short	(.L_7 - .L_6)
.L_6:
        /*0004*/ 	.word	0x00000082


	//----- nvinfo : EIATTR_KPARAM_INFO
	.align		4
.L_7:
        /*0008*/ 	.byte	0x04, 0x17
        /*000a*/ 	.short	(.L_9 - .L_8)
.L_8:
        /*000c*/ 	.word	0x00000000
        /*0010*/ 	.short	0x0009
        /*0012*/ 	.short	0x0030
        /*0014*/ 	.byte	0x00, 0xf0, 0x11, 0x00


	//----- nvinfo : EIATTR_KPARAM_INFO
	.align		4
.L_9:
        /*0018*/ 	.byte	0x04, 0x17
        /*001a*/ 	.short	(.L_11 - .L_10)
.L_10:
        /*001c*/ 	.word	0x00000000
        /*0020*/ 	.short	0x0008
        /*0022*/ 	.short	0x002c
        /*0024*/ 	.byte	0x00, 0xf0, 0x11, 0x00


	//----- nvinfo : EIATTR_KPARAM_INFO
	.align		4
.L_11:
        /*0028*/ 	.byte	0x04, 0x17
        /*002a*/ 	.short	(.L_13 - .L_12)
.L_12:
        /*002c*/ 	.word	0x00000000
        /*0030*/ 	.short	0x0007
        /*0032*/ 	.short	0x0028
        /*0034*/ 	.byte	0x00, 0xf0, 0x11, 0x00


	//----- nvinfo : EIATTR_KPARAM_INFO
	.align		4
.L_13:
        /*0038*/ 	.byte	0x04, 0x17
        /*003a*/ 	.short	(.L_15 - .L_14)
.L_14:
        /*003c*/ 	.word	0x00000000
        /*0040*/ 	.short	0x0006
        /*0042*/ 	.short	0x0024
        /*0044*/ 	.byte	0x00, 0xf0, 0x11, 0x00


	//----- nvinfo : EIATTR_KPARAM_INFO
	.align		4
.L_15:
        /*0048*/ 	.byte	0x04, 0x17
        /*004a*/ 	.short	(.L_17 - .L_16)
.L_16:
        /*004c*/ 	.word	0x00000000
        /*0050*/ 	.short	0x0005
        /*0052*/ 	.short	0x0020
        /*0054*/ 	.byte	0x00, 0xf0, 0x11, 0x00


	//----- nvinfo : EIATTR_KPARAM_INFO
	.align		4
.L_17:
        /*0058*/ 	.byte	0x04, 0x17
        /*005a*/ 	.short	(.L_19 - .L_18)
.L_18:
        /*005c*/ 	.word	0x00000000
        /*0060*/ 	.short	0x0004
        /*0062*/ 	.short	0x001c
        /*0064*/ 	.byte	0x00, 0xf0, 0x11, 0x00


	//----- nvinfo : EIATTR_KPARAM_INFO
	.align		4
.L_19:
        /*0068*/ 	.byte	0x04, 0x17
        /*006a*/ 	.short	(.L_21 - .L_20)
.L_20:
        /*006c*/ 	.word	0x00000000
        /*0070*/ 	.short	0x0003
        /*0072*/ 	.short	0x0018
        /*0074*/ 	.byte	0x00, 0xf0, 0x11, 0x00


	//----- nvinfo : EIATTR_KPARAM_INFO
	.align		4
.L_21:
        /*0078*/ 	.byte	0x04, 0x17
        /*007a*/ 	.short	(.L_23 - .L_22)
.L_22:
        /*007c*/ 	.word	0x00000000
        /*0080*/ 	.short	0x0002
        /*0082*/ 	.short	0x0010
        /*0084*/ 	.byte	0x00, 0xf5, 0x21, 0x00


	//----- nvinfo : EIATTR_KPARAM_INFO
	.align		4
.L_23:
        /*0088*/ 	.byte	0x04, 0x17
        /*008a*/ 	.short	(.L_25 - .L_24)
.L_24:
        /*008c*/ 	.word	0x00000000
        /*0090*/ 	.short	0x0001
        /*0092*/ 	.short	0x0008
        /*0094*/ 	.byte	0x00, 0xf5, 0x21, 0x00


	//----- nvinfo : EIATTR_KPARAM_INFO
	.align		4
.L_25:
        /*0098*/ 	.byte	0x04, 0x17
        /*009a*/ 	.short	(.L_27 - .L_26)
.L_26:
        /*009c*/ 	.word	0x00000000
        /*00a0*/ 	.short	0x0000
        /*00a2*/ 	.short	0x0000
        /*00a4*/ 	.byte	0x00, 0xf5, 0x21, 0x00


	//----- nvinfo : EIATTR_SPARSE_MMA_MASK
	.align		4
.L_27:
        /*00a8*/ 	.byte	0x03, 0x50
        /*00aa*/ 	.short	0x0000


	//----- nvinfo : EIATTR_MAXREG_COUNT
	.align		4
        /*00ac*/ 	.byte	0x03, 0x1b
        /*00ae*/ 	.short	0x00ff


	//----- nvinfo : EIATTR_MERCURY_ISA_VERSION
	.align		4
        /*00b0*/ 	.byte	0x03, 0x5f
        /*00b2*/ 	.short	0x0101


	//----- nvinfo : EIATTR_VRC_CTA_INIT_COUNT
	.align		4
        /*00b4*/ 	.byte	0x02, 0x4a
	.zero		1
	.zero		1


	//----- nvinfo : EIATTR_EXIT_INSTR_OFFSETS
	.align		4
        /*00b8*/ 	.byte	0x04, 0x1c
        /*00ba*/ 	.short	(.L_29 - .L_28)


	//   ....[0]....
.L_28:
        /*00bc*/ 	.word	0x00000120


	//   ....[1]....
        /*00c0*/ 	.word	0x00000b90


	//   ....[2]....
        /*00c4*/ 	.word	0x00000c40


	//   ....[3]....
        /*00c8*/ 	.word	0x00000c80


	//----- nvinfo : EIATTR_CBANK_PARAM_SIZE
	.align		4
.L_29:
        /*00cc*/ 	.byte	0x03, 0x19
        /*00ce*/ 	.short	0x0034


	//----- nvinfo : EIATTR_PARAM_CBANK
	.align		4
        /*00d0*/ 	.byte	0x04, 0x0a
        /*00d2*/ 	.short	(.L_31 - .L_30)
	.align		4
.L_30:
        /*00d4*/ 	.word	index@(.nv.constant0.imma_int8_kernel)
        /*00d8*/ 	.short	0x0380
        /*00da*/ 	.short	0x0034


	//----- nvinfo : EIATTR_SW_WAR
	.align		4
.L_31:
        /*00dc*/ 	.byte	0x04, 0x36
        /*00de*/ 	.short	(.L_33 - .L_32)
.L_32:
        /*00e0*/ 	.word	0x00000008
.L_33:


//--------------------- .nv.callgraph             --------------------------
	.section	.nv.callgraph,"",@"SHT_CUDA_CALLGRAPH"
	.align	4
	.sectionentsize	8
	.align		4
        /*0000*/ 	.word	0x00000000
	.align		4
        /*0004*/ 	.word	0xffffffff
	.align		4
        /*0008*/ 	.word	0x00000000
	.align		4
        /*000c*/ 	.word	0xfffffffe
	.align		4
        /*0010*/ 	.word	0x00000000
	.align		4
        /*0014*/ 	.word	0xfffffffd
	.align		4
        /*0018*/ 	.word	0x00000000
	.align		4
        /*001c*/ 	.word	0xfffffffc


//--------------------- .text.imma_int8_kernel    --------------------------
	.section	.text.imma_int8_kernel,"ax",@progbits
	.align	128
        .global         imma_int8_kernel
        .type           imma_int8_kernel,@function
        .size           imma_int8_kernel,(.L_x_5 - imma_int8_kernel)
        .other          imma_int8_kernel,@"STO_CUDA_ENTRY STV_DEFAULT"
imma_int8_kernel:
.text.imma_int8_kernel:
[----:B------:R-:W-:Y:S01]  /*0000*/  LDC R1, c[0x0][0x37c] ;  /* 0x0000df00ff017b82 */ /* 0x000fe20000000800 */
[----:B------:R-:W0:Y:S01]  /*0010*/  S2R R3, SR_TID.Y ;  /* 0x0000000000037919 */ /* 0x000e220000002200 */
[----:B------:R-:W0:Y:S06]  /*0020*/  LDCU UR4, c[0x0][0x360] ;  /* 0x00006c00ff0477ac */ /* 0x000e2c0008000800 */
[----:B------:R-:W1:Y:S01]  /*0030*/  LDC R4, c[0x0][0x364] ;  /* 0x0000d900ff047b82 */ /* 0x000e620000000800 */
[----:B------:R-:W0:Y:S01]  /*0040*/  S2R R2, SR_TID.X ;  /* 0x0000000000027919 */ /* 0x000e220000002100 */
[----:B------:R-:W2:Y:S06]  /*0050*/  LDCU.64 UR12, c[0x0][0x398] ;  /* 0x00007300ff0c77ac */ /* 0x000eac0008000a00 */
[----:B------:R-:W3:Y:S08]  /*0060*/  S2UR UR5, SR_CTAID.X ;  /* 0x00000000000579c3 */ /* 0x000ef00000002500 */
[----:B------:R-:W4:Y:S01]  /*0070*/  S2UR UR6, SR_CTAID.Y ;  /* 0x00000000000679c3 */ /* 0x000f220000002600 */
[----:B---3--:R-:W-:Y:S01]  /*0080*/  USHF.L.U32 UR5, UR5, 0x4, URZ ;  /* 0x0000000405057899 */ /* 0x008fe200080006ff */
[----:B0-----:R-:W-:-:S02]  /*0090*/  IMAD R0, R3, UR4, R2 ;  /* 0x0000000403007c24 */ /* 0x001fc4000f8e0202 */
[----:B-1----:R-:W-:-:S03]  /*00a0*/  IMAD R3, R4, UR4, RZ ;  /* 0x0000000404037c24 */ /* 0x002fc6000f8e02ff */
[----:B------:R-:W-:Y:S02]  /*00b0*/  SHF.R.U32.HI R0, RZ, 0x5, R0 ;  /* 0x00000005ff007819 */ /* 0x000fe40000011600 */
[----:B------:R-:W-:Y:S01]  /*00c0*/  SHF.R.U32.HI R5, RZ, 0x5, R3 ;  /* 0x00000005ff057819 */ /* 0x000fe20000011603 */
[----:B--2---:R-:W-:-:S04]  /*00d0*/  IMAD.U32 R3, RZ, RZ, UR13 ;  /* 0x0000000dff037e24 */ /* 0x004fc8000f8e00ff */
[----:B----4-:R-:W-:Y:S01]  /*00e0*/  IMAD R0, R5, UR6, R0 ;  /* 0x0000000605007c24 */ /* 0x010fe2000f8e0200 */
[----:B------:R-:W-:-:S03]  /*00f0*/  ISETP.LE.AND P0, PT, R3, UR5, PT ;  /* 0x0000000503007c0c */ /* 0x000fc6000bf03270 */
[----:B------:R-:W-:-:S05]  /*0100*/  IMAD.SHL.U32 R4, R0, 0x10, RZ ;  /* 0x0000001000047824 */ /* 0x000fca00078e00ff */
[----:B------:R-:W-:-:S13]  /*0110*/  ISETP.GE.OR P0, PT, R4, UR12, P0 ;  /* 0x0000000c04007c0c */ /* 0x000fda0008706670 */
[----:B------:R-:W-:Y:S05]  /*0120*/  @P0 EXIT ;  /* 0x000000000000094d */ /* 0x000fea0003800000 */
[----:B------:R-:W0:Y:S01]  /*0130*/  LDCU UR8, c[0x0][0x3a0] ;  /* 0x00007400ff0877ac */ /* 0x000e220008000800 */
[----:B------:R-:W-:Y:S01]  /*0140*/  IMAD.MOV.U32 R18, RZ, RZ, RZ ;  /* 0x000000ffff127224 */ /* 0x000fe200078e00ff */
[----:B------:R-:W1:Y:S01]  /*0150*/  LDCU.64 UR10, c[0x0][0x358] ;  /* 0x00006b00ff0a77ac */ /* 0x000e620008000a00 */
[----:B0-----:R-:W-:-:S09]  /*0160*/  UISETP.GE.AND UP0, UPT, UR8, 0x1, UPT ;  /* 0x000000010800788c */ /* 0x001fd2000bf06270 */
[----:B-1----:R-:W-:Y:S05]  /*0170*/  BRA.U !UP0, `(.L_x_0) ;  /* 0x0000000908687547 */ /* 0x002fea000b800000 */
[C---:B------:R-:W-:Y:S01]  /*0180*/  IMAD.SHL.U32 R0, R2.reuse, 0x8, RZ ;  /* 0x0000000802007824 */ /* 0x040fe200078e00ff */
[----:B------:R-:W-:Y:S01]  /*0190*/  UISETP.GE.U32.AND UP1, UPT, UR8, 0x61, UPT ;  /* 0x000000610800788c */ /* 0x000fe2000bf26070 */
[----:B------:R-:W-:Y:S01]  /*01a0*/  LOP3.LUT R5, R2, 0x1f, RZ, 0xc0, !PT ;  /* 0x0000001f02057812 */ /* 0x000fe200078ec0ff */
[----:B------:R-:W-:Y:S01]  /*01b0*/  UIADD3 UR4, UPT, UPT, UR8, -0x1, URZ ;  /* 0xffffffff08047890 */ /* 0x000fe2000fffe0ff */
[----:B------:R-:W-:Y:S01]  /*01c0*/  IMAD.MOV.U32 R18, RZ, RZ, RZ ;  /* 0x000000ffff127224 */ /* 0x000fe200078e00ff */
[----:B------:R-:W-:Y:S02]  /*01d0*/  LOP3.LUT R0, R0, 0x8, RZ, 0xc0, !PT ;  /* 0x0000000800007812 */ /* 0x000fe400078ec0ff */
[----:B------:R-:W-:Y:S01]  /*01e0*/  ULEA.HI UR6, UR4, 0x1, URZ, 0x1b ;  /* 0x0000000104067891 */ /* 0x000fe2000f8fd8ff */
[----:B------:R-:W-:Y:S02]  /*01f0*/  LEA.HI R6, R5, R4, RZ, 0x1f ;  /* 0x0000000405067211 */ /* 0x000fe400078ff8ff */
[----:B------:R-:W-:Y:S01]  /*0200*/  VIADD R7, R0, UR5 ;  /* 0x0000000500077c36 */ /* 0x000fe20008000000 */
[----:B------:R-:W-:Y:S01]  /*0210*/  ULOP3.LUT UR7, UR6, 0x3, URZ, 0xc0, !UPT ;  /* 0x0000000306077892 */ /* 0x000fe2000f8ec0ff */
[----:B------:R-:W-:-:S02]  /*0220*/  UMOV UR4, URZ ;  /* 0x000000ff00047c82 */ /* 0x000fc40008000000 */
[----:B------:R-:W-:Y:S01]  /*0230*/  VIADD R8, R7, 0x8 ;  /* 0x0000000807087836 */ /* 0x000fe20000000000 */
[----:B------:R-:W-:Y:S01]  /*0240*/  UISETP.NE.AND UP0, UPT, UR7, URZ, UPT ;  /* 0x000000ff0700728c */ /* 0x000fe2000bf05270 */
[----:B------:R-:W-:Y:S10]  /*0250*/  BRA.U !UP1, `(.L_x_1) ;  /* 0x0000000509907547 */ /* 0x000ff4000b800000 */
[----:B------:R-:W0:Y:S01]  /*0260*/  LDCU UR8, c[0x0][0x3a4] ;  /* 0x00007480ff0877ac */ /* 0x000e220008000800 */
[----:B------:R-:W1:Y:S01]  /*0270*/  LDC R10, c[0x0][0x3a8] ;  /* 0x0000ea00ff0a7b82 */ /* 0x000e620000000800 */
[----:B------:R-:W-:Y:S01]  /*0280*/  IMAD.MOV.U32 R5, RZ, RZ, RZ ;  /* 0x000000ffff057224 */ /* 0x000fe200078e00ff */
[----:B------:R-:W2:Y:S01]  /*0290*/  LDCU.64 UR14, c[0x0][0x380] ;  /* 0x00007000ff0e77ac */ /* 0x000ea20008000a00 */
[----:B------:R-:W-:Y:S01]  /*02a0*/  IMAD.MOV.U32 R18, RZ, RZ, RZ ;  /* 0x000000ffff127224 */ /* 0x000fe200078e00ff */
[----:B------:R-:W3:Y:S01]  /*02b0*/  LDCU UR4, c[0x0][0x3a8] ;  /* 0x00007500ff0477ac */ /* 0x000ee20008000800 */
[----:B------:R-:W-:-:S04]  /*02c0*/  ULOP3.LUT UR6, UR6, 0xffffffc, URZ, 0xc0, !UPT ;  /* 0x0ffffffc06067892 */ /* 0x000fc8000f8ec0ff */
[----:B------:R-:W-:Y:S01]  /*02d0*/  UIADD3 UR6, UPT, UPT, -UR6, URZ, URZ ;  /* 0x000000ff06067290 */ /* 0x000fe2000fffe1ff */
[----:B0-----:R-:W-:-:S05]  /*02e0*/  IMAD R0, R6, UR8, RZ ;  /* 0x0000000806007c24 */ /* 0x001fca000f8e02ff */
[----:B--2---:R-:W-:Y:S01]  /*02f0*/  IADD3 R22, P0, PT, R0, UR14, RZ ;  /* 0x0000000e00167c10 */ /* 0x004fe2000ff1e0ff */
[----:B---3--:R-:W-:-:S03]  /*0300*/  UIMAD UR8, UR4, 0x60, URZ ;  /* 0x00000060040878a4 */ /* 0x008fc6000f8e02ff */
[----:B------:R-:W-:Y:S01]  /*0310*/  LEA.HI.X.SX32 R24, R0, UR15, 0x1, P0 ;  /* 0x0000000f00187c11 */ /* 0x000fe200080f0eff */
[----:B------:R-:W-:Y:S01]  /*0320*/  USHF.R.S32.HI UR13, URZ, 0x1f, UR4 ;  /* 0x0000001fff0d7899 */ /* 0x000fe20008011404 */
[----:B------:R-:W-:Y:S01]  /*0330*/  IADD3 R22, P1, PT, R22, 0x40, RZ ;  /* 0x0000004016167810 */ /* 0x000fe20007f3e0ff */
[----:B------:R-:W-:Y:S01]  /*0340*/  USHF.L.U32 UR9, UR4, 0x6, URZ ;  /* 0x0000000604097899 */ /* 0x000fe200080006ff */
[----:B------:R-:W-:Y:S01]  /*0350*/  ISETP.GE.U32.AND P0, PT, R6, UR12, PT ;  /* 0x0000000c06007c0c */ /* 0x000fe2000bf06070 */
[----:B------:R-:W-:Y:S01]  /*0360*/  USHF.L.U32 UR4, UR4, 0x5, URZ ;  /* 0x0000000504047899 */ /* 0x000fe200080006ff */
[----:B------:R-:W-:Y:S02]  /*0370*/  IMAD.U32 R11, RZ, RZ, UR8 ;  /* 0x00000008ff0b7e24 */ /* 0x000fe4000f8e00ff */
[----:B------:R-:W-:Y:S02]  /*0380*/  IMAD.U32 R0, RZ, RZ, UR13 ;  /* 0x0000000dff007e24 */ /* 0x000fe4000f8e00ff */
[----:B------:R-:W-:-:S02]  /*0390*/  IMAD.U32 R19, RZ, RZ, UR9 ;  /* 0x00000009ff137e24 */ /* 0x000fc4000f8e00ff */
[----:B------:R-:W-:Y:S02]  /*03a0*/  IMAD.X R24, RZ, RZ, R24, P1 ;  /* 0x000000ffff187224 */ /* 0x000fe400008e0618 */
[----:B------:R-:W-:Y:S01]  /*03b0*/  IMAD.U32 R9, RZ, RZ, UR4 ;  /* 0x00000004ff097e24 */ /* 0x000fe2000f8e00ff */
[----:B------:R-:W-:-:S06]  /*03c0*/  UMOV UR4, URZ ;  /* 0x000000ff00047c82 */ /* 0x000fcc0008000000 */
.L_x_2:
[----:B------:R-:W0:Y:S01]  /*03d0*/  LDC R3, c[0x0][0x39c] ;  /* 0x0000e700ff037b82 */ /* 0x000e220000000800 */
[----:B------:R-:W-:Y:S02]  /*03e0*/  CS2R R20, SRZ ;  /* 0x0000000000147805 */ /* 0x000fe4000001ff00 */
[----:B0-----:R-:W-:-:S13]  /*03f0*/  ISETP.GT.U32.AND P1, PT, R8, R3, PT ;  /* 0x000000030800720c */ /* 0x001fda0003f24070 */
[----:B------:R-:W0:Y:S01]  /*0400*/  @!P1 LDC.64 R14, c[0x0][0x388] ;  /* 0x0000e200ff0e9b82 */ /* 0x000e220000000a00 */
[----:B------:R-:W-:-:S07]  /*0410*/  @!P1 SHF.R.S32.HI R16, RZ, 0x1f, R5 ;  /* 0x0000001fff109819 */ /* 0x000fce0000011405 */
[----:B------:R-:W2:Y:S01]  /*0420*/  @!P1 LDC.64 R12, c[0x0][0x388] ;  /* 0x0000e200ff0c9b82 */ /* 0x000ea20000000a00 */
[----:B-1----:R-:W-:-:S07]  /*0430*/  @!P1 SHF.R.S32.HI R0, RZ, 0x1f, R10 ;  /* 0x0000001fff009819 */ /* 0x002fce000001140a */
[----:B------:R-:W1:Y:S01]  /*0440*/  @!P1 LDC R27, c[0x0][0x3a8] ;  /* 0x0000ea00ff1b9b82 */ /* 0x000e620000000800 */
[----:B0-----:R-:W-:Y:S01]  /*0450*/  @!P1 IADD3 R28, P2, P3, R5, R14, R7 ;  /* 0x0000000e051c9210 */ /* 0x001fe20007b5e007 */
[----:B------:R-:W-:-:S03]  /*0460*/  IMAD.MOV.U32 R14, RZ, RZ, R22 ;  /* 0x000000ffff0e7224 */ /* 0x000fc600078e0016 */
[----:B------:R-:W-:Y:S01]  /*0470*/  @!P1 IADD3.X R29, PT, PT, R16, R15, RZ, P2, P3 ;  /* 0x0000000f101d9210 */ /* 0x000fe200017e64ff */
[----:B------:R-:W-:-:S04]  /*0480*/  IMAD.MOV.U32 R15, RZ, RZ, R24 ;  /* 0x000000ffff0f7224 */ /* 0x000fc800078e0018 */
[----:B------:R0:W3:Y:S01]  /*0490*/  @!P1 LDG.E.CONSTANT R21, desc[UR10][R28.64] ;  /* 0x0000000a1c159981 */ /* 0x0000e2000c1e9900 */
[----:B------:R-:W-:Y:S02]  /*04a0*/  @!P1 SHF.R.S32.HI R22, RZ, 0x1f, R9 ;  /* 0x0000001fff169819 */ /* 0x000fe40000011409 */
[----:B------:R-:W-:Y:S01]  /*04b0*/  @!P1 IADD3 R16, P2, PT, R28, R10, RZ ;  /* 0x0000000a1c109210 */ /* 0x000fe20007f5e0ff */
[----:B------:R-:W3:Y:S01]  /*04c0*/  @!P0 LDG.E.CONSTANT R20, desc[UR10][R14.64+-0x40] ;  /* 0xffffc00a0e148981 */ /* 0x000ee2000c1e9900 */
[----:B--2---:R-:W-:Y:S02]  /*04d0*/  @!P1 IADD3 R12, P3, P4, R9, R12, R7 ;  /* 0x0000000c090c9210 */ /* 0x004fe40007c7e007 */
[----:B------:R-:W-:Y:S01]  /*04e0*/  CS2R R24, SRZ ;  /* 0x0000000000187805 */ /* 0x000fe2000001ff00 */
[----:B------:R-:W-:Y:S01]  /*04f0*/  @!P1 IMAD.X R17, R0, 0x1, R29, P2 ;  /* 0x0000000100119824 */ /* 0x000fe200010e061d */
[----:B------:R-:W-:Y:S02]  /*0500*/  @!P1 IADD3.X R13, PT, PT, R22, R13, RZ, P3, P4 ;  /* 0x0000000d160d9210 */ /* 0x000fe40001fe84ff */
[----:B------:R-:W-:-:S02]  /*0510*/  CS2R R22, SRZ ;  /* 0x0000000000167805 */ /* 0x000fc4000001ff00 */
[----:B------:R-:W2:Y:S04]  /*0520*/  @!P0 LDG.E.CONSTANT R24, desc[UR10][R14.64+-0x30] ;  /* 0xffffd00a0e188981 */ /* 0x000ea8000c1e9900 */
[----:B------:R4:W2:Y:S01]  /*0530*/  @!P1 LDG.E.CONSTANT R23, desc[UR10][R16.64] ;  /* 0x0000000a10179981 */ /* 0x0008a2000c1e9900 */
[----:B-1----:R-:W-:Y:S02]  /*0540*/  @!P1 IADD3 R26, P2, PT, R12, R27, RZ ;  /* 0x0000001b0c1a9210 */ /* 0x002fe40007f5e0ff */
[----:B------:R-:W-:Y:S01]  /*0550*/  @!P1 SHF.R.S32.HI R0, RZ, 0x1f, R27 ;  /* 0x0000001fff009819 */ /* 0x000fe2000001141b */
[----:B------:R1:W5:Y:S04]  /*0560*/  @!P1 LDG.E.CONSTANT R22, desc[UR10][R12.64] ;  /* 0x0000000a0c169981 */ /* 0x000368000c1e9900 */
[----:B------:R-:W5:Y:S01]  /*0570*/  @!P0 LDG.E.CONSTANT R25, desc[UR10][R14.64+-0x20] ;  /* 0xffffe00a0e198981 */ /* 0x000f62000c1e9900 */
[----:B0-----:R-:W-:Y:S01]  /*0580*/  CS2R R28, SRZ ;  /* 0x00000000001c7805 */ /* 0x001fe2000001ff00 */
[----:B------:R-:W-:Y:S01]  /*0590*/  @!P1 IMAD.X R27, R0, 0x1, R13, P2 ;  /* 0x00000001001b9824 */ /* 0x000fe200010e060d */
[----:B----4-:R-:W0:Y:S04]  /*05a0*/  @!P1 LDC.64 R16, c[0x0][0x388] ;  /* 0x0000e200ff109b82 */ /* 0x010e280000000a00 */
[----:B------:R4:W5:Y:S04]  /*05b0*/  @!P1 LDG.E.CONSTANT R29, desc[UR10][R26.64] ;  /* 0x0000000a1a1d9981 */ /* 0x000968000c1e9900 */
[----:B------:R-:W5:Y:S01]  /*05c0*/  @!P0 LDG.E.CONSTANT R28, desc[UR10][R14.64+-0x10] ;  /* 0xfffff00a0e1c8981 */ /* 0x000f62000c1e9900 */
[----:B-1----:R-:W1:Y:S01]  /*05d0*/  @!P1 LDC.64 R12, c[0x0][0x388] ;  /* 0x0000e200ff0c9b82 */ /* 0x002e620000000a00 */
[----:B0-----:R-:W-:-:S02]  /*05e0*/  @!P1 IADD3 R16, P2, P3, R19, R16, R7 ;  /* 0x0000001013109210 */ /* 0x001fc40007b5e007 */
[----:B----4-:R-:W-:Y:S01]  /*05f0*/  @!P1 SHF.R.S32.HI R26, RZ, 0x1f, R11 ;  /* 0x0000001fff1a9819 */ /* 0x010fe2000001140b */
[----:B---3--:R-:W-:-:S04]  /*0600*/  IDP.4A.S8.S8 R20, R20, R21, R18 ;  /* 0x0000001514147226 */ /* 0x008fc80000000612 */
[----:B------:R-:W0:Y:S01]  /*0610*/  @!P1 LDC R21, c[0x0][0x3a8] ;  /* 0x0000ea00ff159b82 */ /* 0x000e220000000800 */
[----:B------:R-:W-:Y:S01]  /*0620*/  @!P1 SHF.R.S32.HI R18, RZ, 0x1f, R19 ;  /* 0x0000001fff129819 */ /* 0x000fe20000011413 */
[----:B--2---:R-:W-:-:S06]  /*0630*/  IDP.4A.S8.S8 R20, R24, R23, R20 ;  /* 0x0000001718147226 */ /* 0x004fcc0000000614 */
[----:B------:R-:W2:Y:S01]  /*0640*/  @!P1 LDC R23, c[0x0][0x3a8] ;  /* 0x0000ea00ff179b82 */ /* 0x000ea20000000800 */
[----:B------:R-:W-:Y:S01]  /*0650*/  @!P1 IADD3.X R17, PT, PT, R18, R17, RZ, P2, P3 ;  /* 0x0000001112119210 */ /* 0x000fe200017e64ff */
[----:B-----5:R-:W-:Y:S01]  /*0660*/  IDP.4A.S8.S8 R22, R25, R22, R20 ;  /* 0x0000001619167226 */ /* 0x020fe20000000614 */
[----:B0-----:R-:W-:Y:S01]  /*0670*/  @!P1 IADD3 R20, P2, PT, R16, R21, RZ ;  /* 0x0000001510149210 */ /* 0x001fe20007f5e0ff */
[----:B------:R-:W-:Y:S01]  /*0680*/  IMAD.MOV.U32 R18, RZ, RZ, RZ ;  /* 0x000000ffff127224 */ /* 0x000fe200078e00ff */
[----:B------:R-:W-:-:S03]  /*0690*/  CS2R R24, SRZ ;  /* 0x0000000000187805 */ /* 0x000fc6000001ff00 */
[----:B------:R-:W-:Y:S01]  /*06a0*/  @!P1 IMAD.X R21, R0, 0x1, R17, P2 ;  /* 0x0000000100159824 */ /* 0x000fe200010e0611 */
[----:B-1----:R-:W-:Y:S01]  /*06b0*/  @!P1 IADD3 R12, P2, P3, R11, R12, R7 ;  /* 0x0000000c0b0c9210 */ /* 0x002fe20007b5e007 */
[----:B------:R-:W-:Y:S01]  /*06c0*/  IDP.4A.S8.S8 R29, R28, R29, R22 ;  /* 0x0000001d1c1d7226 */ /* 0x000fe20000000616 */
[----:B------:R2:W3:Y:S01]  /*06d0*/  @!P1 LDG.E.CONSTANT R18, desc[UR10][R16.64] ;  /* 0x0000000a10129981 */ /* 0x0004e2000c1e9900 */
[----:B------:R-:W-:Y:S01]  /*06e0*/  IMAD.MOV.U32 R22, RZ, RZ, RZ ;  /* 0x000000ffff167224 */ /* 0x000fe200078e00ff */
[----:B------:R-:W-:Y:S02]  /*06f0*/  @!P1 IADD3.X R13, PT, PT, R26, R13, RZ, P2, P3 ;  /* 0x0000000d1a0d9210 */ /* 0x000fe400017e64ff */
[----:B------:R-:W-:Y:S01]  /*0700*/  CS2R R26, SRZ ;  /* 0x00000000001a7805 */ /* 0x000fe2000001ff00 */
[----:B------:R-:W3:Y:S04]  /*0710*/  @!P0 LDG.E.CONSTANT R24, desc[UR10][R14.64] ;  /* 0x0000000a0e188981 */ /* 0x000ee8000c1e9900 */
[----:B------:R0:W4:Y:S01]  /*0720*/  @!P1 LDG.E.CONSTANT R22, desc[UR10][R20.64] ;  /* 0x0000000a14169981 */ /* 0x000122000c1e9900 */
[----:B--2---:R-:W-:-:S03]  /*0730*/  @!P1 IADD3 R16, P2, PT, R12, R23, RZ ;  /* 0x000000170c109210 */ /* 0x004fc60007f5e0ff */
[----:B------:R-:W4:Y:S01]  /*0740*/  @!P0 LDG.E.CONSTANT R27, desc[UR10][R14.64+0x10] ;  /* 0x0000100a0e1b8981 */ /* 0x000f22000c1e9900 */
[----:B------:R-:W-:Y:S02]  /*0750*/  IMAD.MOV.U32 R23, RZ, RZ, RZ ;  /* 0x000000ffff177224 */ /* 0x000fe400078e00ff */
[----:B------:R-:W-:Y:S01]  /*0760*/  @!P1 IMAD.X R17, R0, 0x1, R13, P2 ;  /* 0x0000000100119824 */ /* 0x000fe200010e060d */
[----:B------:R-:W2:Y:S01]  /*0770*/  @!P1 LDG.E.CONSTANT R25, desc[UR10][R12.64] ;  /* 0x0000000a0c199981 */ /* 0x000ea2000c1e9900 */
[----:B0-----:R-:W-:-:S03]  /*0780*/  IMAD.MOV.U32 R20, RZ, RZ, RZ ;  /* 0x000000ffff147224 */ /* 0x001fc600078e00ff */
[----:B------:R-:W2:Y:S04]  /*0790*/  @!P0 LDG.E.CONSTANT R26, desc[UR10][R14.64+0x20] ;  /* 0x0000200a0e1a8981 */ /* 0x000ea8000c1e9900 */
[----:B------:R-:W5:Y:S04]  /*07a0*/  @!P1 LDG.E.CONSTANT R23, desc[UR10][R16.64] ;  /* 0x0000000a10179981 */ /* 0x000f68000c1e9900 */
[----:B------:R-:W5:Y:S01]  /*07b0*/  @!P0 LDG.E.CONSTANT R20, desc[UR10][R14.64+0x30] ;  /* 0x0000300a0e148981 */ /* 0x000f62000c1e9900 */
[----:B------:R-:W-:-:S04]  /*07c0*/  UIADD3 UR6, UPT, UPT, UR6, 0x4, URZ ;  /* 0x0000000406067890 */ /* 0x000fc8000fffe0ff */
[----:B------:R-:W-:Y:S01]  /*07d0*/  UISETP.NE.AND UP1, UPT, UR6, URZ, UPT ;  /* 0x000000ff0600728c */ /* 0x000fe2000bf25270 */
[C---:B------:R-:W-:Y:S02]  /*07e0*/  IMAD R5, R10.reuse, 0x80, R5 ;  /* 0x000000800a057824 */ /* 0x040fe400078e0205 */
[C---:B------:R-:W-:Y:S02]  /*07f0*/  IMAD R9, R10.reuse, 0x80, R9 ;  /* 0x000000800a097824 */ /* 0x040fe400078e0209 */
[C---:B------:R-:W-:Y:S02]  /*0800*/  IMAD R19, R10.reuse, 0x80, R19 ;  /* 0x000000800a137824 */ /* 0x040fe400078e0213 */
[----:B------:R-:W-:Y:S01]  /*0810*/  IMAD R11, R10, 0x80, R11 ;  /* 0x000000800a0b7824 */ /* 0x000fe200078e020b */
[----:B------:R-:W-:Y:S01]  /*0820*/  UIADD3 UR4, UPT, UPT, UR4, 0x80, URZ ;  /* 0x0000008004047890 */ /* 0x000fe2000fffe0ff */
[----:B---3--:R-:W-:-:S04]  /*0830*/  IDP.4A.S8.S8 R18, R24, R18, R29 ;  /* 0x0000001218127226 */ /* 0x008fc8000000061d */
[----:B----4-:R-:W-:Y:S01]  /*0840*/  IDP.4A.S8.S8 R18, R27, R22, R18 ;  /* 0x000000161b127226 */ /* 0x010fe20000000612 */
[----:B------:R-:W-:-:S03]  /*0850*/  IADD3 R22, P1, PT, R14, 0x80, RZ ;  /* 0x000000800e167810 */ /* 0x000fc60007f3e0ff */
[----:B--2---:R-:W-:Y:S02]  /*0860*/  IDP.4A.S8.S8 R25, R26, R25, R18 ;  /* 0x000000191a197226 */ /* 0x004fe40000000612 */
[----:B------:R-:W-:Y:S02]  /*0870*/  IMAD.X R24, RZ, RZ, R15, P1 ;  /* 0x000000ffff187224 */ /* 0x000fe400008e060f */
[----:B-----5:R-:W-:Y:S01]  /*0880*/  IDP.4A.S8.S8 R18, R20, R23, R25 ;  /* 0x0000001714127226 */ /* 0x020fe20000000619 */
[----:B------:R-:W-:Y:S06]  /*0890*/  BRA.U UP1, `(.L_x_2) ;  /* 0xfffffff901cc7547 */ /* 0x000fec000b83ffff */
.L_x_1:
[----:B------:R-:W-:Y:S05]  /*08a0*/  BRA.U !UP0, `(.L_x_0) ;  /* 0x00000001089c7547 */ /* 0x000fea000b800000 */
[----:B------:R-:W0:Y:S01]  /*08b0*/  LDC.64 R20, c[0x0][0x380] ;  /* 0x0000e000ff147b82 */ /* 0x000e220000000a00 */
[----:B------:R-:W1:Y:S01]  /*08c0*/  LDCU UR6, c[0x0][0x3a4] ;  /* 0x00007480ff0677ac */ /* 0x000e620008000800 */
[----:B------:R-:W2:Y:S06]  /*08d0*/  LDCU UR8, c[0x0][0x398] ;  /* 0x00007300ff0877ac */ /* 0x000eac0008000800 */
[----:B------:R-:W3:Y:S01]  /*08e0*/  LDC R5, c[0x0][0x3a8] ;  /* 0x0000ea00ff057b82 */ /* 0x000ee20000000800 */
[----:B------:R-:W-:-:S07]  /*08f0*/  UIADD3 UR7, UPT, UPT, -UR7, URZ, URZ ;  /* 0x000000ff07077290 */ /* 0x000fce000fffe1ff */
[----:B------:R-:W4:Y:S01]  /*0900*/  LDC R9, c[0x0][0x3a8] ;  /* 0x0000ea00ff097b82 */ /* 0x000f220000000800 */
[C---:B-1----:R-:W-:Y:S01]  /*0910*/  IMAD R11, R6.reuse, UR6, RZ ;  /* 0x00000006060b7c24 */ /* 0x042fe2000f8e02ff */
[----:B--2---:R-:W-:-:S06]  /*0920*/  ISETP.GE.U32.AND P0, PT, R6, UR8, PT ;  /* 0x0000000806007c0c */ /* 0x004fcc000bf06070 */
[----:B------:R-:W1:Y:S01]  /*0930*/  LDC R3, c[0x0][0x39c] ;  /* 0x0000e700ff037b82 */ /* 0x000e620000000800 */
[----:B0-----:R-:W-:Y:S02]  /*0940*/  IADD3 R20, P1, P2, R11, UR4, R20 ;  /* 0x000000040b147c10 */ /* 0x001fe4000fa3e014 */
[----:B------:R-:W-:Y:S02]  /*0950*/  SHF.R.S32.HI R0, RZ, 0x1f, R11 ;  /* 0x0000001fff007819 */ /* 0x000fe4000001140b */
[----:B------:R-:W-:Y:S02]  /*0960*/  IADD3 R20, P3, PT, R20, 0x10, RZ ;  /* 0x0000001014147810 */ /* 0x000fe40007f7e0ff */
[----:B------:R-:W-:Y:S01]  /*0970*/  IADD3.X R21, PT, PT, R0, R21, RZ, P1, P2 ;  /* 0x0000001500157210 */ /* 0x000fe20000fe44ff */
[----:B---3--:R-:W-:-:S04]  /*0980*/  IMAD R0, R5, UR4, RZ ;  /* 0x0000000405007c24 */ /* 0x008fc8000f8e02ff */
[----:B------:R-:W-:-:S07]  /*0990*/  IMAD.X R21, RZ, RZ, R21, P3 ;  /* 0x000000ffff157224 */ /* 0x000fce00018e0615 */
.L_x_3:
[----:B-1----:R-:W-:Y:S02]  /*09a0*/  ISETP.GT.U32.AND P3, PT, R8, R3, PT ;  /* 0x000000030800720c */ /* 0x002fe40003f64070 */
[----:B------:R-:W-:-:S11]  /*09b0*/  CS2R R16, SRZ ;  /* 0x0000000000107805 */ /* 0x000fd6000001ff00 */
[----:B------:R-:W0:Y:S01]  /*09c0*/  @!P3 LDC.64 R10, c[0x0][0x388] ;  /* 0x0000e200ff0abb82 */ /* 0x000e220000000a00 */
[----:B------:R-:W-:Y:S01]  /*09d0*/  @!P3 SHF.R.S32.HI R6, RZ, 0x1f, R0 ;  /* 0x0000001fff06b819 */ /* 0x000fe20000011400 */
[----:B------:R-:W-:Y:S02]  /*09e0*/  IMAD.MOV.U32 R12, RZ, RZ, R20 ;  /* 0x000000ffff0c7224 */ /* 0x000fe400078e0014 */
[----:B------:R-:W-:Y:S02]  /*09f0*/  IMAD.MOV.U32 R13, RZ, RZ, R21 ;  /* 0x000000ffff0d7224 */ /* 0x000fe400078e0015 */
[----:B------:R-:W-:-:S03]  /*0a00*/  IMAD.MOV.U32 R19, RZ, RZ, RZ ;  /* 0x000000ffff137224 */ /* 0x000fc600078e00ff */
[----:B------:R-:W2:Y:S01]  /*0a10*/  @!P0 LDG.E.CONSTANT R17, desc[UR10][R12.64+-0x10] ;  /* 0xfffff00a0c118981 */ /* 0x000ea2000c1e9900 */
[----:B0-----:R-:W-:-:S04]  /*0a20*/  @!P3 IADD3 R10, P1, P2, R0, R10, R7 ;  /* 0x0000000a000ab210 */ /* 0x001fc80007a3e007 */
[----:B------:R-:W-:Y:S02]  /*0a30*/  @!P3 IADD3.X R11, PT, PT, R6, R11, RZ, P1, P2 ;  /* 0x0000000b060bb210 */ /* 0x000fe40000fe44ff */
[----:B----4-:R-:W-:Y:S01]  /*0a40*/  @!P3 IADD3 R14, P1, PT, R10, R9, RZ ;  /* 0x000000090a0eb210 */ /* 0x010fe20007f3e0ff */
[----:B------:R-:W-:Y:S02]  /*0a50*/  IMAD.MOV.U32 R6, RZ, RZ, RZ ;  /* 0x000000ffff067224 */ /* 0x000fe400078e00ff */
[----:B------:R-:W2:Y:S01]  /*0a60*/  @!P3 LDG.E.CONSTANT R16, desc[UR10][R10.64] ;  /* 0x0000000a0a10b981 */ /* 0x000ea2000c1e9900 */
[----:B------:R-:W-:-:S03]  /*0a70*/  @!P3 LEA.HI.X.SX32 R15, R5, R11, 0x1, P1 ;  /* 0x0000000b050fb211 */ /* 0x000fc600008f0eff */
[----:B------:R-:W3:Y:S04]  /*0a80*/  @!P0 LDG.E.CONSTANT R6, desc[UR10][R12.64] ;  /* 0x0000000a0c068981 */ /* 0x000ee8000c1e9900 */
[----:B------:R-:W3:Y:S01]  /*0a90*/  @!P3 LDG.E.CONSTANT R19, desc[UR10][R14.64] ;  /* 0x0000000a0e13b981 */ /* 0x000ee2000c1e9900 */
[----:B------:R-:W-:-:S04]  /*0aa0*/  UIADD3 UR7, UPT, UPT, UR7, 0x1, URZ ;  /* 0x0000000107077890 */ /* 0x000fc8000fffe0ff */
[----:B------:R-:W-:Y:S01]  /*0ab0*/  UISETP.NE.AND UP0, UPT, UR7, URZ, UPT ;  /* 0x000000ff0700728c */ /* 0x000fe2000bf05270 */
[----:B------:R-:W-:Y:S01]  /*0ac0*/  IADD3 R20, P1, PT, R12, 0x20, RZ ;  /* 0x000000200c147810 */ /* 0x000fe20007f3e0ff */
[----:B------:R-:W-:-:S04]  /*0ad0*/  IMAD R0, R9, 0x20, R0 ;  /* 0x0000002009007824 */ /* 0x000fc800078e0200 */
[----:B------:R-:W-:Y:S02]  /*0ae0*/  IMAD.X R21, RZ, RZ, R13, P1 ;  /* 0x000000ffff157224 */ /* 0x000fe400008e060d */
[----:B--2---:R-:W-:-:S04]  /*0af0*/  IDP.4A.S8.S8 R16, R17, R16, R18 ;  /* 0x0000001011107226 */ /* 0x004fc80000000612 */
[----:B---3--:R-:W-:Y:S01]  /*0b00*/  IDP.4A.S8.S8 R18, R6, R19, R16 ;  /* 0x0000001306127226 */ /* 0x008fe20000000610 */
[----:B------:R-:W-:Y:S06]  /*0b10*/  BRA.U UP0, `(.L_x_3) ;  /* 0xfffffffd00a07547 */ /* 0x000fec000b83ffff */
.L_x_0:
[----:B------:R-:W0:Y:S01]  /*0b20*/  LDCU UR4, c[0x0][0x398] ;  /* 0x00007300ff0477ac */ /* 0x000e220008000800 */
[C---:B------:R-:W-:Y:S02]  /*0b30*/  LOP3.LUT R0, R2.reuse, 0x1, RZ, 0xc0, !PT ;  /* 0x0000000102007812 */ /* 0x040fe400078ec0ff */
[----:B------:R-:W-:-:S03]  /*0b40*/  LOP3.LUT R5, R2, 0x1f, RZ, 0xc0, !PT ;  /* 0x0000001f02057812 */ /* 0x000fc600078ec0ff */
[----:B------:R-:W-:Y:S01]  /*0b50*/  VIADD R0, R0, UR5 ;  /* 0x0000000500007c36 */ /* 0x000fe20008000000 */
[----:B------:R-:W-:-:S04]  /*0b60*/  LEA.HI R5, R5, R4, RZ, 0x1f ;  /* 0x0000000405057211 */ /* 0x000fc800078ff8ff */
[----:B------:R-:W-:-:S04]  /*0b70*/  ISETP.GE.AND P0, PT, R0, R3, PT ;  /* 0x000000030000720c */ /* 0x000fc80003f06270 */
[----:B0-----:R-:W-:-:S13]  /*0b80*/  ISETP.GE.OR P0, PT, R5, UR4, P0 ;  /* 0x0000000405007c0c */ /* 0x001fda0008706670 */
[----:B------:R-:W-:Y:S05]  /*0b90*/  @P0 EXIT ;  /* 0x000000000000094d */ /* 0x000fea0003800000 */
[----:B------:R-:W0:Y:S01]  /*0ba0*/  LDCU UR4, c[0x0][0x3ac] ;  /* 0x00007580ff0477ac */ /* 0x000e220008000800 */
[----:B------:R-:W1:Y:S01]  /*0bb0*/  LDCU UR5, c[0x0][0x3b0] ;  /* 0x00007600ff0577ac */ /* 0x000e620008000800 */
[----:B------:R-:W2:Y:S01]  /*0bc0*/  LDCU.64 UR6, c[0x0][0x390] ;  /* 0x00007200ff0677ac */ /* 0x000ea20008000a00 */
[----:B0-----:R-:W-:Y:S01]  /*0bd0*/  IMAD R3, R5, UR4, RZ ;  /* 0x0000000405037c24 */ /* 0x001fe2000f8e02ff */
[----:B-1----:R-:W-:-:S04]  /*0be0*/  ISETP.NE.AND P0, PT, RZ, UR5, PT ;  /* 0x00000005ff007c0c */ /* 0x002fc8000bf05270 */
[----:B------:R-:W-:-:S04]  /*0bf0*/  IADD3 R0, P1, PT, R0, R3, RZ ;  /* 0x0000000300007210 */ /* 0x000fc80007f3e0ff */
[----:B------:R-:W-:Y:S02]  /*0c00*/  LEA.HI.X.SX32 R3, R3, RZ, 0x1, P1 ;  /* 0x000000ff03037211 */ /* 0x000fe400008f0eff */
[----:B--2---:R-:W-:-:S04]  /*0c10*/  LEA R2, P1, R0, UR6, 0x2 ;  /* 0x0000000600027c11 */ /* 0x004fc8000f8210ff */
[----:B------:R-:W-:-:S05]  /*0c20*/  LEA.HI.X R3, R0, UR7, R3, 0x2, P1 ;  /* 0x0000000700037c11 */ /* 0x000fca00088f1403 */
[----:B------:R0:W-:Y:S01]  /*0c30*/  @!P0 STG.E desc[UR10][R2.64], R18 ;  /* 0x0000001202008986 */ /* 0x0001e2000c10190a */
[----:B------:R-:W-:Y:S05]  /*0c40*/  @!P0 EXIT ;  /* 0x000000000000894d */ /* 0x000fea0003800000 */
[----:B------:R-:W2:Y:S02]  /*0c50*/  LDG.E R5, desc[UR10][R2.64] ;  /* 0x0000000a02057981 */ /* 0x000ea4000c1e1900 */
[----:B--2---:R-:W-:-:S05]  /*0c60*/  IMAD R5, R5, UR5, R18 ;  /* 0x0000000505057c24 */ /* 0x004fca000f8e0212 */
[----:B------:R-:W-:Y:S01]  /*0c70*/  STG.E desc[UR10][R2.64], R5 ;  /* 0x0000000502007986 */ /* 0x000fe2000c10190a */
[----:B------:R-:W-:Y:S05]  /*0c80*/  EXIT ;  /* 0x000000000000794d */ /* 0x000fea0003800000 */
.L_x_4:
[----:B------:R-:W-:-:S00]  /*0c90*/  BRA `(.L_x_4) ;  /* 0xfffffffc00fc7947 */ /* 0x000fc0000383ffff */
[----:B------:R-:W-:-:S00]  /*0ca0*/  NOP ;  /* 0x0000000000007918 */ /* 0x000fc00000000000 */
        /* <DEDUP_REMOVED lines=13> */
.L_x_5:


//--------------------- .nv.shared.reserved.0     --------------------------
	.section	.nv.shared.reserved.0,"aw",@nobits
	.weak		__nv_reservedSMEM_offset_0_alias
	.size		__nv_reservedSMEM_offset_0_alias, 0, 64
	.other		__nv_reservedSMEM_offset_0_alias,@"STO_CUDA_RESERVED_SHARED STV_DEFAULT"
__nv_reservedSMEM_offset_0_alias:
	.zero		0
	.zero		64


//--------------------- .nv.constant0.imma_int8_kernel --------------------------
	.section	.nv.constant0.imma_int8_kernel,"a",@progbits
	.sectionflags	@""
	.align	4
.nv.constant0.imma_int8_kernel:
	.zero		948


//--------------------- SYMBOLS --------------------------

	.type		.nv.reservedSmem.offset0,@object
	.size		.nv.reservedSmem.offset0,0x4
